	.headerflags	@"EF_CUDA_TEXMODE_UNIFIED EF_CUDA_64BIT_ADDRESS EF_CUDA_ACCELERATORS EF_CUDA_SM90 EF_CUDA_VIRTUAL_SM(EF_CUDA_SM90)"
	.elftype	@"ET_EXEC"


//--------------------- .nv.info                  --------------------------
	.section	.nv.info,"",@"SHT_CUDA_INFO"
	.align	4


	//----- nvinfo : EIATTR_REGCOUNT
	.align		4
        /*0000*/ 	.byte	0x04, 0x2f
        /*0002*/ 	.short	(.L_2 - .L_1)
	.align		4
.L_1:
        /*0004*/ 	.word	index@(triton_per_fused__native_batch_norm_legit_36)
        /*0008*/ 	.word	0x00000015


	//----- nvinfo : EIATTR_MIN_STACK_SIZE
	.align		4
.L_2:
        /*000c*/ 	.byte	0x04, 0x12
        /*000e*/ 	.short	(.L_4 - .L_3)
	.align		4
.L_3:
        /*0010*/ 	.word	index@(triton_per_fused__native_batch_norm_legit_36)
        /*0014*/ 	.word	0x00000000


	//----- nvinfo : EIATTR_FRAME_SIZE
	.align		4
.L_4:
        /*0018*/ 	.byte	0x04, 0x11
        /*001a*/ 	.short	(.L_6 - .L_5)
	.align		4
.L_5:
        /*001c*/ 	.word	index@(triton_per_fused__native_batch_norm_legit_36)
        /*0020*/ 	.word	0x00000000


	//----- nvinfo : EIATTR_MIN_STACK_SIZE
	.align		4
.L_6:
        /*0024*/ 	.byte	0x04, 0x12
        /*0026*/ 	.short	(.L_8 - .L_7)
	.align		4
.L_7:
        /*0028*/ 	.word	index@(triton_per_fused__native_batch_norm_legit_36)
        /*002c*/ 	.word	0x00000000
.L_8:


//--------------------- .nv.info.triton_per_fused__native_batch_norm_legit_36 --------------------------
	.section	.nv.info.triton_per_fused__native_batch_norm_legit_36,"",@"SHT_CUDA_INFO"
	.sectionflags	@""
	.align	4


	//----- nvinfo : EIATTR_CUDA_API_VERSION
	.align		4
        /*0000*/ 	.byte	0x04, 0x37
        /*0002*/ 	.short	(.L_10 - .L_9)
.L_9:
        /*0004*/ 	.word	0x0000007c


	//----- nvinfo : EIATTR_KPARAM_INFO
	.align		4
.L_10:
        /*0008*/ 	.byte	0x04, 0x17
        /*000a*/ 	.short	(.L_12 - .L_11)
.L_11:
        /*000c*/ 	.word	0x00000000
        /*0010*/ 	.short	0x0004
        /*0012*/ 	.short	0x001c
        /*0014*/ 	.byte	0x00, 0xf0, 0x11, 0x00


	//----- nvinfo : EIATTR_KPARAM_INFO
	.align		4
.L_12:
        /*0018*/ 	.byte	0x04, 0x17
        /*001a*/ 	.short	(.L_14 - .L_13)
.L_13:
        /*001c*/ 	.word	0x00000000
        /*0020*/ 	.short	0x0003
        /*0022*/ 	.short	0x0018
        /*0024*/ 	.byte	0x00, 0xf0, 0x11, 0x00


	//----- nvinfo : EIATTR_KPARAM_INFO
	.align		4
.L_14:
        /*0028*/ 	.byte	0x04, 0x17
        /*002a*/ 	.short	(.L_16 - .L_15)
.L_15:
        /*002c*/ 	.word	0x00000000
        /*0030*/ 	.short	0x0002
        /*0032*/ 	.short	0x0010
        /*0034*/ 	.byte	0x00, 0xf4, 0x21, 0x00


	//----- nvinfo : EIATTR_KPARAM_INFO
	.align		4
.L_16:
        /*0038*/ 	.byte	0x04, 0x17
        /*003a*/ 	.short	(.L_18 - .L_17)
.L_17:
        /*003c*/ 	.word	0x00000000
        /*0040*/ 	.short	0x0001
        /*0042*/ 	.short	0x0008
        /*0044*/ 	.byte	0x00, 0xf4, 0x21, 0x00


	//----- nvinfo : EIATTR_KPARAM_INFO
	.align		4
.L_18:
        /*0048*/ 	.byte	0x04, 0x17
        /*004a*/ 	.short	(.L_20 - .L_19)
.L_19:
        /*004c*/ 	.word	0x00000000
        /*0050*/ 	.short	0x0000
        /*0052*/ 	.short	0x0000
        /*0054*/ 	.byte	0x00, 0xf4, 0x21, 0x00


	//----- nvinfo : EIATTR_SPARSE_MMA_MASK
	.align		4
.L_20:
        /*0058*/ 	.byte	0x03, 0x50
        /*005a*/ 	.short	0x0000


	//----- nvinfo : EIATTR_MAXREG_COUNT
	.align		4
        /*005c*/ 	.byte	0x03, 0x1b
        /*005e*/ 	.short	0x00ff


	//----- nvinfo : EIATTR_COOP_GROUP_MASK_REGIDS
	.align		4
        /*0060*/ 	.byte	0x04, 0x29
        /*0062*/ 	.short	(.L_22 - .L_21)


	//   ....[0]....
.L_21:
        /*0064*/ 	.word	0xffffffff


	//   ....[1]....
        /*0068*/ 	.word	0xffffffff


	//   ....[2]....
        /*006c*/ 	.word	0xffffffff


	//   ....[3]....
        /*0070*/ 	.word	0xffffffff


	//   ....[4]....
        /*0074*/ 	.word	0xffffffff


	//   ....[5]....
        /*0078*/ 	.word	0xffffffff


	//   ....[6]....
        /*007c*/ 	.word	0xffffffff


	//   ....[7]....
        /*0080*/ 	.word	0xffffffff


	//   ....[8]....
        /*0084*/ 	.word	0xffffffff


	//   ....[9]....
        /*0088*/ 	.word	0xffffffff


	//   ....[10]....
        /*008c*/ 	.word	0xffffffff


	//   ....[11]....
        /*0090*/ 	.word	0xffffffff


	//   ....[12]....
        /*0094*/ 	.word	0xffffffff


	//   ....[13]....
        /*0098*/ 	.word	0xffffffff


	//   ....[14]....
        /*009c*/ 	.word	0xffffffff


	//   ....[15]....
        /*00a0*/ 	.word	0xffffffff


	//----- nvinfo : EIATTR_COOP_GROUP_INSTR_OFFSETS
	.align		4
.L_22:
        /*00a4*/ 	.byte	0x04, 0x28
        /*00a6*/ 	.short	(.L_24 - .L_23)


	//   ....[0]....
.L_23:
        /*00a8*/ 	.word	0x00000230


	//   ....[1]....
        /*00ac*/ 	.word	0x00000250


	//   ....[2]....
        /*00b0*/ 	.word	0x00000270


	//   ....[3]....
        /*00b4*/ 	.word	0x000002a0


	//   ....[4]....
        /*00b8*/ 	.word	0x000002d0


	//   ....[5]....
        /*00bc*/ 	.word	0x00000320


	//   ....[6]....
        /*00c0*/ 	.word	0x00000340


	//   ....[7]....
        /*00c4*/ 	.word	0x00000360


	//   ....[8]....
        /*00c8*/ 	.word	0x00000460


	//   ....[9]....
        /*00cc*/ 	.word	0x00000480


	//   ....[10]....
        /*00d0*/ 	.word	0x000004a0


	//   ....[11]....
        /*00d4*/ 	.word	0x000004c0


	//   ....[12]....
        /*00d8*/ 	.word	0x000004e0


	//   ....[13]....
        /*00dc*/ 	.word	0x00000550


	//   ....[14]....
        /*00e0*/ 	.word	0x00000570


	//   ....[15]....
        /*00e4*/ 	.word	0x00000590


	//----- nvinfo : EIATTR_EXIT_INSTR_OFFSETS
	.align		4
.L_24:
        /*00e8*/ 	.byte	0x04, 0x1c
        /*00ea*/ 	.short	(.L_26 - .L_25)


	//   ....[0]....
.L_25:
        /*00ec*/ 	.word	0x00000670


	//   ....[1]....
        /*00f0*/ 	.word	0x00000690


	//----- nvinfo : EIATTR_REQNTID
	.align		4
.L_26:
        /*00f4*/ 	.byte	0x04, 0x10
        /*00f6*/ 	.short	(.L_28 - .L_27)
.L_27:
        /*00f8*/ 	.word	0x00000100
        /*00fc*/ 	.word	0x00000001
        /*0100*/ 	.word	0x00000001


	//----- nvinfo : EIATTR_CBANK_PARAM_SIZE
	.align		4
.L_28:
        /*0104*/ 	.byte	0x03, 0x19
        /*0106*/ 	.short	0x0020


	//----- nvinfo : EIATTR_PARAM_CBANK
	.align		4
        /*0108*/ 	.byte	0x04, 0x0a
        /*010a*/ 	.short	(.L_30 - .L_29)
	.align		4
.L_29:
        /*010c*/ 	.word	index@(.nv.constant0.triton_per_fused__native_batch_norm_legit_36)
        /*0110*/ 	.short	0x0210
        /*0112*/ 	.short	0x0020


	//----- nvinfo : EIATTR_SW_WAR
	.align		4
.L_30:
        /*0114*/ 	.byte	0x04, 0x36
        /*0116*/ 	.short	(.L_32 - .L_31)
.L_31:
        /*0118*/ 	.word	0x00000008
.L_32:


//--------------------- .nv.callgraph             --------------------------
	.section	.nv.callgraph,"",@"SHT_CUDA_CALLGRAPH"
	.align	4
	.sectionentsize	8
	.align		4
        /*0000*/ 	.word	0x00000000
	.align		4
        /*0004*/ 	.word	0xffffffff
	.align		4
        /*0008*/ 	.word	0x00000000
	.align		4
        /*000c*/ 	.word	0xfffffffe
	.align		4
        /*0010*/ 	.word	0x00000000
	.align		4
        /*0014*/ 	.word	0xfffffffd
	.align		4
        /*0018*/ 	.word	0x00000000
	.align		4
        /*001c*/ 	.word	0xfffffffc


//--------------------- .nv.constant4             --------------------------
	.section	.nv.constant4,"a",@progbits
	.align	8
	.align		8
.nv.constant4:
        /*0000*/ 	.dword	_$_str


//--------------------- .text.triton_per_fused__native_batch_norm_legit_36 --------------------------
	.section	.text.triton_per_fused__native_batch_norm_legit_36,"ax",@progbits
	.sectionflags	@"SHF_BARRIERS=1"
	.align	128
        .global         triton_per_fused__native_batch_norm_legit_36
        .type           triton_per_fused__native_batch_norm_legit_36,@function
        .size           triton_per_fused__native_batch_norm_legit_36,(.L_x_1 - triton_per_fused__native_batch_norm_legit_36)
        .other          triton_per_fused__native_batch_norm_legit_36,@"STO_CUDA_ENTRY STV_DEFAULT"
triton_per_fused__native_batch_norm_legit_36:
.text.triton_per_fused__native_batch_norm_legit_36:
[----:B------:R-:W0:Y:S02]  /*0000*/  LDC R1, c[0x0][0x28] ;  /* 0x00000a00ff017b82 */ /* 0x000e240000000800 */
[----:B------:R-:W1:Y:S01]  /*0010*/  S2R R0, SR_CTAID.X ;  /* 0x0000000000007919 */ /* 0x000e620000002500 */
[----:B------:R-:W2:Y:S01]  /*0020*/  LDC.64 R2, c[0x0][0x218] ;  /* 0x00008600ff027b82 */ /* 0x000ea20000000a00 */
[----:B------:R-:W-:Y:S01]  /*0030*/  ULDC.64 UR6, c[0x0][0x208] ;  /* 0x0000820000067ab9 */ /* 0x000fe20000000a00 */
[----:B------:R-:W3:Y:S01]  /*0040*/  S2R R16, SR_TID.X ;  /* 0x0000000000107919 */ /* 0x000ee20000002100 */
[----:B-1----:R-:W-:-:S04]  /*0050*/  SHF.R.S32.HI R7, RZ, 0x1f, R0 ;  /* 0x0000001fff077819 */ /* 0x002fc80000011400 */
[----:B------:R-:W-:Y:S02]  /*0060*/  LEA.HI R7, R7, R0, RZ, 0x5 ;  /* 0x0000000007077211 */ /* 0x000fe400078f28ff */
[----:B---3--:R-:W-:Y:S02]  /*0070*/  LOP3.LUT R4, R16, 0xff, RZ, 0xc0, !PT ;  /* 0x000000ff10047812 */ /* 0x008fe400078ec0ff */
[C---:B------:R-:W-:Y:S02]  /*0080*/  SHF.L.U32 R8, R7.reuse, 0xa, RZ ;  /* 0x0000000a07087819 */ /* 0x040fe400000006ff */
[----:B------:R-:W-:Y:S02]  /*0090*/  LOP3.LUT R7, R7, 0xffffffe0, RZ, 0xc0, !PT ;  /* 0xffffffe007077812 */ /* 0x000fe400078ec0ff */
[----:B------:R-:W-:-:S04]  /*00a0*/  LOP3.LUT R9, R8, 0xffff8000, RZ, 0xc0, !PT ;  /* 0xffff800008097812 */ /* 0x000fc800078ec0ff */
[----:B------:R-:W-:-:S04]  /*00b0*/  LEA R9, R4, R9, 0x5 ;  /* 0x0000000904097211 */ /* 0x000fc800078e28ff */
[----:B------:R-:W-:-:S04]  /*00c0*/  IADD3 R13, R9, R0, -R7 ;  /* 0x00000000090d7210 */ /* 0x000fc80007ffe807 */
[----:B------:R-:W-:Y:S01]  /*00d0*/  IADD3 R9, R13, 0x2000, RZ ;  /* 0x000020000d097810 */ /* 0x000fe20007ffe0ff */
[----:B--2---:R-:W-:Y:S01]  /*00e0*/  IMAD.WIDE R10, R13, 0x4, R2 ;  /* 0x000000040d0a7825 */ /* 0x004fe200078e0202 */
[----:B------:R-:W-:-:S03]  /*00f0*/  IADD3 R15, R13, 0x4000, RZ ;  /* 0x000040000d0f7810 */ /* 0x000fc60007ffe0ff */
[--C-:B------:R-:W-:Y:S01]  /*0100*/  IMAD.WIDE R8, R9, 0x4, R2.reuse ;  /* 0x0000000409087825 */ /* 0x100fe200078e0202 */
[----:B------:R-:W-:Y:S01]  /*0110*/  IADD3 R17, R13, 0x6000, RZ ;  /* 0x000060000d117810 */ /* 0x000fe20007ffe0ff */
[----:B------:R-:W2:Y:S02]  /*0120*/  LDG.E R7, desc[UR6][R10.64] ;  /* 0x000000060a077981 */ /* 0x000ea4000c1e1900 */
[--C-:B------:R-:W-:Y:S02]  /*0130*/  IMAD.WIDE R12, R15, 0x4, R2.reuse ;  /* 0x000000040f0c7825 */ /* 0x100fe400078e0202 */
[----:B------:R-:W2:Y:S02]  /*0140*/  LDG.E R8, desc[UR6][R8.64] ;  /* 0x0000000608087981 */ /* 0x000ea4000c1e1900 */
[----:B------:R-:W-:Y:S02]  /*0150*/  IMAD.WIDE R14, R17, 0x4, R2 ;  /* 0x00000004110e7825 */ /* 0x000fe400078e0202 */
[----:B------:R1:W3:Y:S04]  /*0160*/  LDG.E R2, desc[UR6][R12.64] ;  /* 0x000000060c027981 */ /* 0x0002e8000c1e1900 */
[----:B------:R-:W4:Y:S01]  /*0170*/  LDG.E R3, desc[UR6][R14.64] ;  /* 0x000000060e037981 */ /* 0x000f22000c1e1900 */
[----:B------:R-:W5:Y:S01]  /*0180*/  S2UR UR5, SR_CgaCtaId ;  /* 0x00000000000579c3 */ /* 0x000f620000008800 */
[C---:B------:R-:W-:Y:S01]  /*0190*/  LOP3.LUT P1, RZ, R16.reuse, 0x1f, RZ, 0xc0, !PT ;  /* 0x0000001f10ff7812 */ /* 0x040fe2000782c0ff */
[----:B------:R-:W-:Y:S01]  /*01a0*/  UMOV UR4, 0x400 ;  /* 0x0000040000047882 */ /* 0x000fe20000000000 */
[----:B------:R-:W-:-:S02]  /*01b0*/  ISETP.GE.AND P2, PT, R16, 0x8, PT ;  /* 0x000000081000780c */ /* 0x000fc40003f46270 */
[----:B-1----:R-:W-:Y:S02]  /*01c0*/  SHF.R.U32.HI R13, RZ, 0x3, R16 ;  /* 0x00000003ff0d7819 */ /* 0x002fe40000011610 */
[----:B------:R-:W-:-:S04]  /*01d0*/  LOP3.LUT P0, RZ, R16, 0x7, RZ, 0xc0, !PT ;  /* 0x0000000710ff7812 */ /* 0x000fc8000780c0ff */
[----:B------:R-:W-:Y:S01]  /*01e0*/  ISETP.LT.AND P0, PT, R16, 0x8, !P0 ;  /* 0x000000081000780c */ /* 0x000fe20004701270 */
[----:B-----5:R-:W-:Y:S01]  /*01f0*/  UPRMT UR4, UR5, 0x654, UR4 ;  /* 0x0000065405047896 */ /* 0x020fe20008000004 */
[----:B--2---:R-:W-:-:S04]  /*0200*/  FADD R17, R7, R8 ;  /* 0x0000000807117221 */ /* 0x004fc80000000000 */
[----:B---3--:R-:W-:-:S04]  /*0210*/  FADD R18, R2, R17 ;  /* 0x0000001102127221 */ /* 0x008fc80000000000 */
[----:B----4-:R-:W-:-:S05]  /*0220*/  FADD R18, R3, R18 ;  /* 0x0000001203127221 */ /* 0x010fca0000000000 */
[----:B------:R-:W1:Y:S02]  /*0230*/  SHFL.BFLY PT, R17, R18, 0x10, 0x1f ;  /* 0x0e001f0012117f89 */ /* 0x000e6400000e0000 */
[----:B-1----:R-:W-:-:S05]  /*0240*/  FADD R17, R18, R17 ;  /* 0x0000001112117221 */ /* 0x002fca0000000000 */
[----:B------:R-:W1:Y:S02]  /*0250*/  SHFL.BFLY PT, R10, R17, 0x8, 0x1f ;  /* 0x0d001f00110a7f89 */ /* 0x000e6400000e0000 */
[----:B-1----:R-:W-:-:S05]  /*0260*/  FADD R10, R17, R10 ;  /* 0x0000000a110a7221 */ /* 0x002fca0000000000 */
[----:B------:R-:W1:Y:S02]  /*0270*/  SHFL.BFLY PT, R9, R10, 0x4, 0x1f ;  /* 0x0c801f000a097f89 */ /* 0x000e6400000e0000 */
[----:B-1----:R-:W-:Y:S01]  /*0280*/  FADD R9, R10, R9 ;  /* 0x000000090a097221 */ /* 0x002fe20000000000 */
[----:B------:R-:W-:-:S04]  /*0290*/  LOP3.LUT R10, R13, 0x1c, RZ, 0xc0, !PT ;  /* 0x0000001c0d0a7812 */ /* 0x000fc800078ec0ff */
[----:B------:R-:W1:Y:S02]  /*02a0*/  SHFL.BFLY PT, R12, R9, 0x2, 0x1f ;  /* 0x0c401f00090c7f89 */ /* 0x000e6400000e0000 */
[----:B-1----:R-:W-:Y:S01]  /*02b0*/  FADD R12, R9, R12 ;  /* 0x0000000c090c7221 */ /* 0x002fe20000000000 */
[----:B------:R-:W-:-:S04]  /*02c0*/  LEA R9, R16, UR4, 0x2 ;  /* 0x0000000410097c11 */ /* 0x000fc8000f8e10ff */
[----:B------:R-:W1:Y:S02]  /*02d0*/  SHFL.BFLY PT, R11, R12, 0x1, 0x1f ;  /* 0x0c201f000c0b7f89 */ /* 0x000e6400000e0000 */
[----:B-1----:R-:W-:-:S05]  /*02e0*/  FADD R11, R12, R11 ;  /* 0x0000000b0c0b7221 */ /* 0x002fca0000000000 */
[----:B------:R-:W-:Y:S01]  /*02f0*/  @!P1 STS [R10+UR4], R11 ;  /* 0x0000000b0a009988 */ /* 0x000fe20008000804 */
[----:B------:R-:W-:Y:S06]  /*0300*/  BAR.SYNC.DEFER_BLOCKING 0x0 ;  /* 0x0000000000007b1d */ /* 0x000fec0000010000 */
[----:B------:R-:W1:Y:S04]  /*0310*/  @!P2 LDS R6, [R9] ;  /* 0x000000000906a984 */ /* 0x000e680000000800 */
[----:B-1----:R-:W1:Y:S02]  /*0320*/  SHFL.BFLY PT, R13, R6, 0x4, 0x1f ;  /* 0x0c801f00060d7f89 */ /* 0x002e6400000e0000 */
[----:B-1----:R-:W-:-:S05]  /*0330*/  FADD R13, R6, R13 ;  /* 0x0000000d060d7221 */ /* 0x002fca0000000000 */
[----:B------:R-:W1:Y:S02]  /*0340*/  SHFL.BFLY PT, R12, R13, 0x2, 0x1f ;  /* 0x0c401f000d0c7f89 */ /* 0x000e6400000e0000 */
[----:B-1----:R-:W-:-:S05]  /*0350*/  FADD R12, R13, R12 ;  /* 0x0000000c0d0c7221 */ /* 0x002fca0000000000 */
[----:B------:R-:W1:Y:S02]  /*0360*/  SHFL.BFLY PT, R15, R12, 0x1, 0x1f ;  /* 0x0c201f000c0f7f89 */ /* 0x000e6400000e0000 */
[----:B-1----:R-:W-:-:S05]  /*0370*/  FADD R14, R12, R15 ;  /* 0x0000000f0c0e7221 */ /* 0x002fca0000000000 */
[----:B------:R1:W-:Y:S01]  /*0380*/  @P0 STS [R9], R14 ;  /* 0x0000000e09000388 */ /* 0x0003e20000000800 */
[----:B------:R-:W-:Y:S01]  /*0390*/  BAR.SYNC.DEFER_BLOCKING 0x0 ;  /* 0x0000000000007b1d */ /* 0x000fe20000010000 */
[----:B-1----:R-:W-:-:S05]  /*03a0*/  HFMA2.MMA R14, -RZ, RZ, 0.8125, 0 ;  /* 0x3a800000ff0e7435 */ /* 0x002fca00000001ff */
[----:B------:R-:W1:Y:S02]  /*03b0*/  LDS R11, [UR4] ;  /* 0x00000004ff0b7984 */ /* 0x000e640008000800 */
[----:B-1----:R-:W-:-:S04]  /*03c0*/  FADD R6, RZ, R11 ;  /* 0x0000000bff067221 */ /* 0x002fc80000000000 */
[----:B------:R-:W-:-:S04]  /*03d0*/  FMUL R6, R6, 0.0009765625 ;  /* 0x3a80000006067820 */ /* 0x000fc80000400000 */
[--C-:B------:R-:W-:Y:S01]  /*03e0*/  FADD R8, R8, -R6.reuse ;  /* 0x8000000608087221 */ /* 0x100fe20000000000 */
[--C-:B------:R-:W-:Y:S01]  /*03f0*/  FADD R7, R7, -R6.reuse ;  /* 0x8000000607077221 */ /* 0x100fe20000000000 */
[--C-:B------:R-:W-:Y:S01]  /*0400*/  FADD R2, R2, -R6.reuse ;  /* 0x8000000602027221 */ /* 0x100fe20000000000 */
[----:B------:R-:W-:Y:S01]  /*0410*/  FADD R3, R3, -R6 ;  /* 0x8000000603037221 */ /* 0x000fe20000000000 */
[----:B------:R-:W-:-:S04]  /*0420*/  FMUL R8, R8, R8 ;  /* 0x0000000808087220 */ /* 0x000fc80000400000 */
[----:B------:R-:W-:-:S04]  /*0430*/  FFMA R7, R7, R7, R8 ;  /* 0x0000000707077223 */ /* 0x000fc80000000008 */
[----:B------:R-:W-:-:S04]  /*0440*/  FFMA R2, R2, R2, R7 ;  /* 0x0000000202027223 */ /* 0x000fc80000000007 */
[----:B------:R-:W-:-:S05]  /*0450*/  FFMA R2, R3, R3, R2 ;  /* 0x0000000303027223 */ /* 0x000fca0000000002 */
[----:B------:R-:W1:Y:S02]  /*0460*/  SHFL.BFLY PT, R3, R2, 0x10, 0x1f ;  /* 0x0e001f0002037f89 */ /* 0x000e6400000e0000 */
[----:B-1----:R-:W-:-:S05]  /*0470*/  FADD R3, R2, R3 ;  /* 0x0000000302037221 */ /* 0x002fca0000000000 */
[----:B------:R-:W1:Y:S02]  /*0480*/  SHFL.BFLY PT, R8, R3, 0x8, 0x1f ;  /* 0x0d001f0003087f89 */ /* 0x000e6400000e0000 */
[----:B-1----:R-:W-:-:S05]  /*0490*/  FADD R8, R3, R8 ;  /* 0x0000000803087221 */ /* 0x002fca0000000000 */
[----:B------:R-:W1:Y:S02]  /*04a0*/  SHFL.BFLY PT, R7, R8, 0x4, 0x1f ;  /* 0x0c801f0008077f89 */ /* 0x000e6400000e0000 */
[----:B-1----:R-:W-:-:S05]  /*04b0*/  FADD R7, R8, R7 ;  /* 0x0000000708077221 */ /* 0x002fca0000000000 */
[----:B------:R-:W1:Y:S02]  /*04c0*/  SHFL.BFLY PT, R12, R7, 0x2, 0x1f ;  /* 0x0c401f00070c7f89 */ /* 0x000e6400000e0000 */
[----:B-1----:R-:W-:-:S05]  /*04d0*/  FADD R12, R7, R12 ;  /* 0x0000000c070c7221 */ /* 0x002fca0000000000 */
[----:B------:R-:W1:Y:S02]  /*04e0*/  SHFL.BFLY PT, R11, R12, 0x1, 0x1f ;  /* 0x0c201f000c0b7f89 */ /* 0x000e6400000e0000 */
[----:B-1----:R-:W-:Y:S01]  /*04f0*/  FADD R11, R12, R11 ;  /* 0x0000000b0c0b7221 */ /* 0x002fe20000000000 */
[----:B------:R-:W-:Y:S06]  /*0500*/  BAR.SYNC.DEFER_BLOCKING 0x0 ;  /* 0x0000000000007b1d */ /* 0x000fec0000010000 */
[----:B------:R1:W-:Y:S02]  /*0510*/  @!P1 STS [R10+UR4], R11 ;  /* 0x0000000b0a009988 */ /* 0x0003e40008000804 */
[----:B------:R-:W-:Y:S08]  /*0520*/  BAR.SYNC.DEFER_BLOCKING 0x0 ;  /* 0x0000000000007b1d */ /* 0x000ff00000010000 */
[----:B-1----:R-:W1:Y:S01]  /*0530*/  LDC.64 R10, c[0x0][0x220] ;  /* 0x00008800ff0a7b82 */ /* 0x002e620000000a00 */
[----:B------:R-:W2:Y:S04]  /*0540*/  @!P2 LDS R5, [R9] ;  /* 0x000000000905a984 */ /* 0x000ea80000000800 */
[----:B--2---:R-:W2:Y:S02]  /*0550*/  SHFL.BFLY PT, R2, R5, 0x4, 0x1f ;  /* 0x0c801f0005027f89 */ /* 0x004ea400000e0000 */
[----:B--2---:R-:W-:-:S05]  /*0560*/  FADD R8, R5, R2 ;  /* 0x0000000205087221 */ /* 0x004fca0000000000 */
[----:B------:R-:W2:Y:S02]  /*0570*/  SHFL.BFLY PT, R3, R8, 0x2, 0x1f ;  /* 0x0c401f0008037f89 */ /* 0x000ea400000e0000 */
[----:B--2---:R-:W-:-:S05]  /*0580*/  FADD R7, R8, R3 ;  /* 0x0000000308077221 */ /* 0x004fca0000000000 */
[----:B------:R-:W2:Y:S02]  /*0590*/  SHFL.BFLY PT, R2, R7, 0x1, 0x1f ;  /* 0x0c201f0007027f89 */ /* 0x000ea400000e0000 */
[----:B--2---:R-:W-:Y:S02]  /*05a0*/  FADD R12, R7, R2 ;  /* 0x00000002070c7221 */ /* 0x004fe40000000000 */
[----:B------:R-:W2:Y:S03]  /*05b0*/  LDC.64 R2, c[0x0][0x210] ;  /* 0x00008400ff027b82 */ /* 0x000ea60000000a00 */
[----:B------:R-:W-:Y:S05]  /*05c0*/  @P0 STS [R9], R12 ;  /* 0x0000000c09000388 */ /* 0x000fea0000000800 */
[----:B------:R-:W-:Y:S01]  /*05d0*/  BAR.SYNC.DEFER_BLOCKING 0x0 ;  /* 0x0000000000007b1d */ /* 0x000fe20000010000 */
[----:B------:R-:W-:Y:S01]  /*05e0*/  ISETP.NE.AND P0, PT, R4, RZ, PT ;  /* 0x000000ff0400720c */ /* 0x000fe20003f05270 */
[----:B-1----:R-:W-:-:S04]  /*05f0*/  IMAD.WIDE R4, R0, 0x4, R10 ;  /* 0x0000000400047825 */ /* 0x002fc800078e020a */
[----:B--2---:R-:W-:Y:S01]  /*0600*/  IMAD.WIDE R2, R0, 0x4, R2 ;  /* 0x0000000400027825 */ /* 0x004fe200078e0202 */
[----:B------:R-:W1:Y:S03]  /*0610*/  LDS R13, [UR4] ;  /* 0x00000004ff0d7984 */ /* 0x000e660008000800 */
[----:B-1----:R-:W-:-:S04]  /*0620*/  FADD R13, RZ, R13 ;  /* 0x0000000dff0d7221 */ /* 0x002fc80000000000 */
[----:B------:R-:W-:-:S06]  /*0630*/  FFMA R13, R13, R14, 9.9999997473787516356e-06 ;  /* 0x3727c5ac0d0d7423 */ /* 0x000fcc000000000e */
[----:B------:R-:W1:Y:S01]  /*0640*/  MUFU.RSQ R13, R13 ;  /* 0x0000000d000d7308 */ /* 0x000e620000001400 */
[----:B------:R-:W-:Y:S06]  /*0650*/  BAR.SYNC.DEFER_BLOCKING 0x0 ;  /* 0x0000000000007b1d */ /* 0x000fec0000010000 */
[----:B-1----:R1:W-:Y:S01]  /*0660*/  @!P0 STG.E desc[UR6][R2.64], R13 ;  /* 0x0000000d02008986 */ /* 0x0023e2000c101906 */
[----:B------:R-:W-:Y:S05]  /*0670*/  @P0 EXIT ;  /* 0x000000000000094d */ /* 0x000fea0003800000 */
[----:B------:R-:W-:Y:S01]  /*0680*/  STG.E desc[UR6][R4.64], R6 ;  /* 0x0000000604007986 */ /* 0x000fe2000c101906 */
[----:B------:R-:W-:Y:S05]  /*0690*/  EXIT ;  /* 0x000000000000794d */ /* 0x000fea0003800000 */
.L_x_0:
[----:B------:R-:W-:-:S00]  /*06a0*/  BRA `(.L_x_0) ;  /* 0xfffffffc00fc7947 */ /* 0x000fc0000383ffff */
[----:B------:R-:W-:-:S00]  /*06b0*/  NOP ;  /* 0x0000000000007918 */ /* 0x000fc00000000000 */
        /* <DEDUP_REMOVED lines=12> */
.L_x_1:


//--------------------- .nv.global.init           --------------------------
	.section	.nv.global.init,"aw",@progbits
.nv.global.init:
	.type		_$_str,@object
	.size		_$_str,(.L_0 - _$_str)
_$_str:
        /*0000*/ 	.byte	0x5f, 0x5f, 0x43, 0x55, 0x44, 0x41, 0x5f, 0x46, 0x54, 0x5a, 0x00
.L_0:


//--------------------- .nv.shared.triton_per_fused__native_batch_norm_legit_36 --------------------------
	.section	.nv.shared.triton_per_fused__native_batch_norm_legit_36,"aw",@nobits
	.sectionflags	@""
	.align	16
	.zero		1024


//--------------------- .nv.constant0.triton_per_fused__native_batch_norm_legit_36 --------------------------
	.section	.nv.constant0.triton_per_fused__native_batch_norm_legit_36,"a",@progbits
	.sectionflags	@""
	.align	4
.nv.constant0.triton_per_fused__native_batch_norm_legit_36:
	.zero		560
